	.headerflags	@"EF_CUDA_TEXMODE_UNIFIED EF_CUDA_64BIT_ADDRESS EF_CUDA_ACCELERATORS EF_CUDA_SM90 EF_CUDA_VIRTUAL_SM(EF_CUDA_SM90)"
	.elftype	@"ET_EXEC"


//--------------------- .nv.info                  --------------------------
	.section	.nv.info,"",@"SHT_CUDA_INFO"
	.align	4


	//----- nvinfo : EIATTR_REGCOUNT
	.align		4
        /*0000*/ 	.byte	0x04, 0x2f
        /*0002*/ 	.short	(.L_3 - .L_2)
	.align		4
.L_2:
        /*0004*/ 	.word	index@(triton_poi_fused__native_batch_norm_legit_no_training__prelu_kernel_cat_11)
        /*0008*/ 	.word	0x0000001a


	//----- nvinfo : EIATTR_MIN_STACK_SIZE
	.align		4
.L_3:
        /*000c*/ 	.byte	0x04, 0x12
        /*000e*/ 	.short	(.L_5 - .L_4)
	.align		4
.L_4:
        /*0010*/ 	.word	index@(triton_poi_fused__native_batch_norm_legit_no_training__prelu_kernel_cat_11)
        /*0014*/ 	.word	0x00000000


	//----- nvinfo : EIATTR_FRAME_SIZE
	.align		4
.L_5:
        /*0018*/ 	.byte	0x04, 0x11
        /*001a*/ 	.short	(.L_7 - .L_6)
	.align		4
.L_6:
        /*001c*/ 	.word	index@(triton_poi_fused__native_batch_norm_legit_no_training__prelu_kernel_cat_11)
        /*0020*/ 	.word	0x00000000


	//----- nvinfo : EIATTR_MIN_STACK_SIZE
	.align		4
.L_7:
        /*0024*/ 	.byte	0x04, 0x12
        /*0026*/ 	.short	(.L_9 - .L_8)
	.align		4
.L_8:
        /*0028*/ 	.word	index@(triton_poi_fused__native_batch_norm_legit_no_training__prelu_kernel_cat_11)
        /*002c*/ 	.word	0x00000000
.L_9:


//--------------------- .nv.info.triton_poi_fused__native_batch_norm_legit_no_training__prelu_kernel_cat_11 --------------------------
	.section	.nv.info.triton_poi_fused__native_batch_norm_legit_no_training__prelu_kernel_cat_11,"",@"SHT_CUDA_INFO"
	.sectionflags	@""
	.align	4


	//----- nvinfo : EIATTR_CUDA_API_VERSION
	.align		4
        /*0000*/ 	.byte	0x04, 0x37
        /*0002*/ 	.short	(.L_11 - .L_10)
.L_10:
        /*0004*/ 	.word	0x0000007c


	//----- nvinfo : EIATTR_KPARAM_INFO
	.align		4
.L_11:
        /*0008*/ 	.byte	0x04, 0x17
        /*000a*/ 	.short	(.L_13 - .L_12)
.L_12:
        /*000c*/ 	.word	0x00000000
        /*0010*/ 	.short	0x0009
        /*0012*/ 	.short	0x0048
        /*0014*/ 	.byte	0x00, 0xf0, 0x11, 0x00


	//----- nvinfo : EIATTR_KPARAM_INFO
	.align		4
.L_13:
        /*0018*/ 	.byte	0x04, 0x17
        /*001a*/ 	.short	(.L_15 - .L_14)
.L_14:
        /*001c*/ 	.word	0x00000000
        /*0020*/ 	.short	0x0008
        /*0022*/ 	.short	0x0040
        /*0024*/ 	.byte	0x00, 0xf4, 0x21, 0x00


	//----- nvinfo : EIATTR_KPARAM_INFO
	.align		4
.L_15:
        /*0028*/ 	.byte	0x04, 0x17
        /*002a*/ 	.short	(.L_17 - .L_16)
.L_16:
        /*002c*/ 	.word	0x00000000
        /*0030*/ 	.short	0x0007
        /*0032*/ 	.short	0x0038
        /*0034*/ 	.byte	0x00, 0xf4, 0x21, 0x00


	//----- nvinfo : EIATTR_KPARAM_INFO
	.align		4
.L_17:
        /*0038*/ 	.byte	0x04, 0x17
        /*003a*/ 	.short	(.L_19 - .L_18)
.L_18:
        /*003c*/ 	.word	0x00000000
        /*0040*/ 	.short	0x0006
        /*0042*/ 	.short	0x0030
        /*0044*/ 	.byte	0x00, 0xf4, 0x21, 0x00


	//----- nvinfo : EIATTR_KPARAM_INFO
	.align		4
.L_19:
        /*0048*/ 	.byte	0x04, 0x17
        /*004a*/ 	.short	(.L_21 - .L_20)
.L_20:
        /*004c*/ 	.word	0x00000000
        /*0050*/ 	.short	0x0005
        /*0052*/ 	.short	0x0028
        /*0054*/ 	.byte	0x00, 0xf4, 0x21, 0x00


	//----- nvinfo : EIATTR_KPARAM_INFO
	.align		4
.L_21:
        /*0058*/ 	.byte	0x04, 0x17
        /*005a*/ 	.short	(.L_23 - .L_22)
.L_22:
        /*005c*/ 	.word	0x00000000
        /*0060*/ 	.short	0x0004
        /*0062*/ 	.short	0x0020
        /*0064*/ 	.byte	0x00, 0xf4, 0x21, 0x00


	//----- nvinfo : EIATTR_KPARAM_INFO
	.align		4
.L_23:
        /*0068*/ 	.byte	0x04, 0x17
        /*006a*/ 	.short	(.L_25 - .L_24)
.L_24:
        /*006c*/ 	.word	0x00000000
        /*0070*/ 	.short	0x0003
        /*0072*/ 	.short	0x0018
        /*0074*/ 	.byte	0x00, 0xf4, 0x21, 0x00


	//----- nvinfo : EIATTR_KPARAM_INFO
	.align		4
.L_25:
        /*0078*/ 	.byte	0x04, 0x17
        /*007a*/ 	.short	(.L_27 - .L_26)
.L_26:
        /*007c*/ 	.word	0x00000000
        /*0080*/ 	.short	0x0002
        /*0082*/ 	.short	0x0010
        /*0084*/ 	.byte	0x00, 0xf4, 0x21, 0x00


	//----- nvinfo : EIATTR_KPARAM_INFO
	.align		4
.L_27:
        /*0088*/ 	.byte	0x04, 0x17
        /*008a*/ 	.short	(.L_29 - .L_28)
.L_28:
        /*008c*/ 	.word	0x00000000
        /*0090*/ 	.short	0x0001
        /*0092*/ 	.short	0x0008
        /*0094*/ 	.byte	0x00, 0xf4, 0x21, 0x00


	//----- nvinfo : EIATTR_KPARAM_INFO
	.align		4
.L_29:
        /*0098*/ 	.byte	0x04, 0x17
        /*009a*/ 	.short	(.L_31 - .L_30)
.L_30:
        /*009c*/ 	.word	0x00000000
        /*00a0*/ 	.short	0x0000
        /*00a2*/ 	.short	0x0000
        /*00a4*/ 	.byte	0x00, 0xf4, 0x21, 0x00


	//----- nvinfo : EIATTR_SPARSE_MMA_MASK
	.align		4
.L_31:
        /*00a8*/ 	.byte	0x03, 0x50
        /*00aa*/ 	.short	0x0000


	//----- nvinfo : EIATTR_MAXREG_COUNT
	.align		4
        /*00ac*/ 	.byte	0x03, 0x1b
        /*00ae*/ 	.short	0x00ff


	//----- nvinfo : EIATTR_EXIT_INSTR_OFFSETS
	.align		4
        /*00b0*/ 	.byte	0x04, 0x1c
        /*00b2*/ 	.short	(.L_33 - .L_32)


	//   ....[0]....
.L_32:
        /*00b4*/ 	.word	0x000004f0


	//----- nvinfo : EIATTR_REQNTID
	.align		4
.L_33:
        /*00b8*/ 	.byte	0x04, 0x10
        /*00ba*/ 	.short	(.L_35 - .L_34)
.L_34:
        /*00bc*/ 	.word	0x00000100
        /*00c0*/ 	.word	0x00000001
        /*00c4*/ 	.word	0x00000001


	//----- nvinfo : EIATTR_CBANK_PARAM_SIZE
	.align		4
.L_35:
        /*00c8*/ 	.byte	0x03, 0x19
        /*00ca*/ 	.short	0x004c


	//----- nvinfo : EIATTR_PARAM_CBANK
	.align		4
        /*00cc*/ 	.byte	0x04, 0x0a
        /*00ce*/ 	.short	(.L_37 - .L_36)
	.align		4
.L_36:
        /*00d0*/ 	.word	index@(.nv.constant0.triton_poi_fused__native_batch_norm_legit_no_training__prelu_kernel_cat_11)
        /*00d4*/ 	.short	0x0210
        /*00d6*/ 	.short	0x004c


	//----- nvinfo : EIATTR_SW_WAR
	.align		4
.L_37:
        /*00d8*/ 	.byte	0x04, 0x36
        /*00da*/ 	.short	(.L_39 - .L_38)
.L_38:
        /*00dc*/ 	.word	0x00000008
.L_39:


//--------------------- .nv.callgraph             --------------------------
	.section	.nv.callgraph,"",@"SHT_CUDA_CALLGRAPH"
	.align	4
	.sectionentsize	8
	.align		4
        /*0000*/ 	.word	0x00000000
	.align		4
        /*0004*/ 	.word	0xffffffff
	.align		4
        /*0008*/ 	.word	0x00000000
	.align		4
        /*000c*/ 	.word	0xfffffffe
	.align		4
        /*0010*/ 	.word	0x00000000
	.align		4
        /*0014*/ 	.word	0xfffffffd
	.align		4
        /*0018*/ 	.word	0x00000000
	.align		4
        /*001c*/ 	.word	0xfffffffc


//--------------------- .nv.constant4             --------------------------
	.section	.nv.constant4,"a",@progbits
	.align	8
	.align		8
.nv.constant4:
        /*0000*/ 	.dword	_$_str
	.align		8
        /*0008*/ 	.dword	_$_str_$_2


//--------------------- .text.triton_poi_fused__native_batch_norm_legit_no_training__prelu_kernel_cat_11 --------------------------
	.section	.text.triton_poi_fused__native_batch_norm_legit_no_training__prelu_kernel_cat_11,"ax",@progbits
	.align	128
        .global         triton_poi_fused__native_batch_norm_legit_no_training__prelu_kernel_cat_11
        .type           triton_poi_fused__native_batch_norm_legit_no_training__prelu_kernel_cat_11,@function
        .size           triton_poi_fused__native_batch_norm_legit_no_training__prelu_kernel_cat_11,(.L_x_1 - triton_poi_fused__native_batch_norm_legit_no_training__prelu_kernel_cat_11)
        .other          triton_poi_fused__native_batch_norm_legit_no_training__prelu_kernel_cat_11,@"STO_CUDA_ENTRY STV_DEFAULT"
triton_poi_fused__native_batch_norm_legit_no_training__prelu_kernel_cat_11:
.text.triton_poi_fused__native_batch_norm_legit_no_training__prelu_kernel_cat_11:
[----:B------:R-:W-:Y:S01]  /*0000*/  LDC R1, c[0x0][0x28] ;  /* 0x00000a00ff017b82 */ /* 0x000fe20000000800 */
[----:B------:R-:W1:Y:S07]  /*0010*/  S2R R0, SR_TID.X ;  /* 0x0000000000007919 */ /* 0x000e6e0000002100 */
[----:B------:R-:W2:Y:S01]  /*0020*/  LDC.64 R4, c[0x0][0x230] ;  /* 0x00008c00ff047b82 */ /* 0x000ea20000000a00 */
[----:B------:R-:W-:Y:S01]  /*0030*/  ULDC.64 UR4, c[0x0][0x208] ;  /* 0x0000820000047ab9 */ /* 0x000fe20000000a00 */
[----:B------:R-:W3:Y:S06]  /*0040*/  S2R R3, SR_CTAID.X ;  /* 0x0000000000037919 */ /* 0x000eec0000002500 */
[----:B------:R-:W4:Y:S08]  /*0050*/  LDC.64 R18, c[0x0][0x218] ;  /* 0x00008600ff127b82 */ /* 0x000f300000000a00 */
[----:B------:R-:W5:Y:S08]  /*0060*/  LDC.64 R20, c[0x0][0x220] ;  /* 0x00008800ff147b82 */ /* 0x000f700000000a00 */
[----:B------:R-:W4:Y:S01]  /*0070*/  LDC.64 R8, c[0x0][0x228] ;  /* 0x00008a00ff087b82 */ /* 0x000f220000000a00 */
[----:B-1----:R-:W-:-:S07]  /*0080*/  SHF.L.U32 R0, R0, 0x1, RZ ;  /* 0x0000000100007819 */ /* 0x002fce00000006ff */
[----:B------:R-:W1:Y:S01]  /*0090*/  LDC.64 R14, c[0x0][0x238] ;  /* 0x00008e00ff0e7b82 */ /* 0x000e620000000a00 */
[----:B------:R-:W-:-:S04]  /*00a0*/  LOP3.LUT R0, R0, 0x1fe, RZ, 0xc0, !PT ;  /* 0x000001fe00007812 */ /* 0x000fc800078ec0ff */
[----:B---3--:R-:W-:-:S03]  /*00b0*/  LEA R0, R3, R0, 0x9 ;  /* 0x0000000003007211 */ /* 0x008fc600078e48ff */
[----:B------:R-:W3:Y:S01]  /*00c0*/  LDC.64 R12, c[0x0][0x240] ;  /* 0x00009000ff0c7b82 */ /* 0x000ee20000000a00 */
[----:B------:R-:W-:-:S04]  /*00d0*/  SHF.R.S32.HI R3, RZ, 0x1f, R0 ;  /* 0x0000001fff037819 */ /* 0x000fc80000011400 */
[----:B------:R-:W-:-:S03]  /*00e0*/  LEA.HI R3, R3, R0, RZ, 0x7 ;  /* 0x0000000003037211 */ /* 0x000fc600078f38ff */
[----:B------:R-:W3:Y:S01]  /*00f0*/  LDC.64 R22, c[0x0][0x248] ;  /* 0x00009200ff167b82 */ /* 0x000ee20000000a00 */
[----:B------:R-:W-:-:S04]  /*0100*/  LOP3.LUT R7, R3, 0xffffff80, RZ, 0xc0, !PT ;  /* 0xffffff8003077812 */ /* 0x000fc800078ec0ff */
[----:B------:R-:W-:-:S05]  /*0110*/  IADD3 R10, R0, -R7, RZ ;  /* 0x80000007000a7210 */ /* 0x000fca0007ffe0ff */
[----:B--2---:R-:W-:-:S06]  /*0120*/  IMAD.WIDE R4, R10, 0x4, R4 ;  /* 0x000000040a047825 */ /* 0x004fcc00078e0204 */
[----:B------:R-:W2:Y:S01]  /*0130*/  LDG.E.EL.64 R4, desc[UR4][R4.64] ;  /* 0x0000000404047981 */ /* 0x000ea2000c2e1b00 */
[----:B------:R-:W-:Y:S02]  /*0140*/  SHF.R.S32.HI R3, RZ, 0x7, R3 ;  /* 0x00000007ff037819 */ /* 0x000fe40000011403 */
[----:B------:R-:W-:Y:S02]  /*0150*/  CS2R R6, SRZ ;  /* 0x0000000000067805 */ /* 0x000fe4000001ff00 */
[C---:B------:R-:W-:Y:S02]  /*0160*/  ISETP.GE.AND P3, PT, R10.reuse, 0x40, PT ;  /* 0x000000400a00780c */ /* 0x040fe40003f66270 */
[----:B------:R-:W-:Y:S02]  /*0170*/  ISETP.GT.AND P0, PT, R10, 0x3f, PT ;  /* 0x0000003f0a00780c */ /* 0x000fe40003f04270 */
[----:B------:R-:W-:-:S05]  /*0180*/  LEA R3, R3, R10, 0x6 ;  /* 0x0000000a03037211 */ /* 0x000fca00078e30ff */
[----:B----4-:R-:W-:-:S04]  /*0190*/  IMAD.WIDE R18, R3, 0x4, R18 ;  /* 0x0000000403127825 */ /* 0x010fc800078e0212 */
[----:B-----5:R-:W-:Y:S01]  /*01a0*/  IMAD.WIDE R20, R3, 0x4, R20 ;  /* 0x0000000403147825 */ /* 0x020fe200078e0214 */
[----:B------:R-:W-:Y:S01]  /*01b0*/  CS2R R2, SRZ ;  /* 0x0000000000027805 */ /* 0x000fe2000001ff00 */
[----:B------:R4:W5:Y:S02]  /*01c0*/  @!P3 LDG.E.EL.64 R6, desc[UR4][R18.64] ;  /* 0x000000041206b981 */ /* 0x000964000c2e1b00 */
[----:B0-----:R-:W-:-:S03]  /*01d0*/  IMAD.WIDE R8, R10, 0x4, R8 ;  /* 0x000000040a087825 */ /* 0x001fc600078e0208 */
[----:B------:R-:W5:Y:S04]  /*01e0*/  @P0 LDG.E.EL.64 R2, desc[UR4][R20.64+-0x100] ;  /* 0xffff000414020981 */ /* 0x000f68000c2e1b00 */
[----:B------:R-:W5:Y:S01]  /*01f0*/  LDG.E.EL.64 R8, desc[UR4][R8.64] ;  /* 0x0000000408087981 */ /* 0x000f62000c2e1b00 */
[----:B-1----:R-:W-:-:S04]  /*0200*/  IMAD.WIDE R16, R10, 0x4, R14 ;  /* 0x000000040a107825 */ /* 0x002fc800078e020e */
[C---:B---3--:R-:W-:Y:S02]  /*0210*/  IMAD.WIDE R14, R10.reuse, 0x4, R12 ;  /* 0x000000040a0e7825 */ /* 0x048fe400078e020c */
[----:B------:R0:W3:Y:S04]  /*0220*/  LDG.E.EL.64 R12, desc[UR4][R16.64] ;  /* 0x00000004100c7981 */ /* 0x0000e8000c2e1b00 */
[----:B------:R-:W3:Y:S01]  /*0230*/  LDG.E.EL.64 R14, desc[UR4][R14.64] ;  /* 0x000000040e0e7981 */ /* 0x000ee2000c2e1b00 */
[----:B------:R-:W-:-:S06]  /*0240*/  IMAD.WIDE R10, R10, 0x4, R22 ;  /* 0x000000040a0a7825 */ /* 0x000fcc00078e0216 */
[----:B------:R-:W3:Y:S01]  /*0250*/  LDG.E.EL.64 R10, desc[UR4][R10.64] ;  /* 0x000000040a0a7981 */ /* 0x000ee2000c2e1b00 */
[----:B--2---:R-:W-:Y:S01]  /*0260*/  FADD R4, R4, 0.0010000000474974513054 ;  /* 0x3a83126f04047421 */ /* 0x004fe20000000000 */
[----:B------:R-:W-:-:S03]  /*0270*/  FADD R5, R5, 0.0010000000474974513054 ;  /* 0x3a83126f05057421 */ /* 0x000fc60000000000 */
[----:B----4-:R1:W2:Y:S08]  /*0280*/  MUFU.SQRT R18, R4 ;  /* 0x0000000400127308 */ /* 0x0102b00000002000 */
[----:B------:R4:W0:Y:S01]  /*0290*/  MUFU.SQRT R19, R5 ;  /* 0x0000000500137308 */ /* 0x0008220000002000 */
[----:B-1----:R-:W-:Y:S01]  /*02a0*/  HFMA2.MMA R4, -RZ, RZ, 1.625, 0 ;  /* 0x3e800000ff047435 */ /* 0x002fe200000001ff */
[----:B-----5:R-:W-:-:S02]  /*02b0*/  SEL R6, R6, RZ, !P3 ;  /* 0x000000ff06067207 */ /* 0x020fc40005800000 */
[C---:B--2---:R-:W-:Y:S02]  /*02c0*/  FSETP.GT.AND P1, PT, R18.reuse, 8.50705917302346158658e+37, PT ;  /* 0x7e8000001200780b */ /* 0x044fe40003f24000 */
[----:B------:R-:W-:-:S05]  /*02d0*/  FSETP.GEU.AND P4, PT, R18, 1.175494350822287508e-38, PT ;  /* 0x008000001200780b */ /* 0x000fca0003f8e000 */
[C---:B----4-:R-:W-:Y:S02]  /*02e0*/  FSEL R5, R4.reuse, 1, P1 ;  /* 0x3f80000004057808 */ /* 0x050fe40000800000 */
[----:B------:R-:W-:Y:S02]  /*02f0*/  SEL R7, R7, RZ, !P3 ;  /* 0x000000ff07077207 */ /* 0x000fe40005800000 */
[C---:B0-----:R-:W-:Y:S02]  /*0300*/  FSETP.GT.AND P2, PT, R19.reuse, 8.50705917302346158658e+37, PT ;  /* 0x7e8000001300780b */ /* 0x041fe40003f44000 */
[----:B------:R-:W-:Y:S02]  /*0310*/  FSETP.GEU.AND P5, PT, R19, 1.175494350822287508e-38, PT ;  /* 0x008000001300780b */ /* 0x000fe40003fae000 */
[----:B------:R-:W-:Y:S01]  /*0320*/  FSEL R4, R4, 1, P2 ;  /* 0x3f80000004047808 */ /* 0x000fe20001000000 */
[----:B------:R-:W-:Y:S01]  /*0330*/  @P1 FMUL R18, R18, 0.25 ;  /* 0x3e80000012121820 */ /* 0x000fe20000400000 */
[----:B------:R-:W-:Y:S01]  /*0340*/  @P3 SEL R6, R2, RZ, P0 ;  /* 0x000000ff02063207 */ /* 0x000fe20000000000 */
[----:B------:R-:W-:Y:S01]  /*0350*/  @!P4 FMUL R5, R5, 16777216 ;  /* 0x4b8000000505c820 */ /* 0x000fe20000400000 */
[----:B------:R-:W-:Y:S01]  /*0360*/  @P3 SEL R7, R3, RZ, P0 ;  /* 0x000000ff03073207 */ /* 0x000fe20000000000 */
[----:B------:R-:W-:Y:S01]  /*0370*/  @!P4 FMUL R18, R18, 16777216 ;  /* 0x4b8000001212c820 */ /* 0x000fe20000400000 */
[----:B------:R-:W0:Y:S01]  /*0380*/  LDC.64 R2, c[0x0][0x250] ;  /* 0x00009400ff027b82 */ /* 0x000e220000000a00 */
[----:B------:R-:W-:-:S02]  /*0390*/  FADD R8, -R8, R6 ;  /* 0x0000000608087221 */ /* 0x000fc40000000100 */
[----:B------:R-:W-:Y:S01]  /*03a0*/  @P2 FMUL R19, R19, 0.25 ;  /* 0x3e80000013132820 */ /* 0x000fe20000400000 */
[----:B------:R-:W-:Y:S01]  /*03b0*/  FADD R9, -R9, R7 ;  /* 0x0000000709097221 */ /* 0x000fe20000000100 */
[----:B------:R-:W1:Y:S01]  /*03c0*/  MUFU.RCP R18, R18 ;  /* 0x0000001200127308 */ /* 0x000e620000001000 */
[----:B------:R-:W-:Y:S01]  /*03d0*/  @!P5 FMUL R4, R4, 16777216 ;  /* 0x4b8000000404d820 */ /* 0x000fe20000400000 */
[----:B------:R-:W-:-:S06]  /*03e0*/  @!P5 FMUL R19, R19, 16777216 ;  /* 0x4b8000001313d820 */ /* 0x000fcc0000400000 */
[----:B------:R-:W2:Y:S01]  /*03f0*/  MUFU.RCP R19, R19 ;  /* 0x0000001300137308 */ /* 0x000ea20000001000 */
[----:B-1----:R-:W-:-:S04]  /*0400*/  FMUL R5, R18, R5 ;  /* 0x0000000512057220 */ /* 0x002fc80000400000 */
[----:B------:R-:W-:Y:S01]  /*0410*/  FMUL R17, R8, R5 ;  /* 0x0000000508117220 */ /* 0x000fe20000400000 */
[----:B0-----:R-:W-:-:S04]  /*0420*/  IMAD.WIDE R2, R0, 0x4, R2 ;  /* 0x0000000400027825 */ /* 0x001fc800078e0202 */
[----:B--2---:R-:W-:Y:S01]  /*0430*/  FMUL R4, R19, R4 ;  /* 0x0000000413047220 */ /* 0x004fe20000400000 */
[----:B---3--:R-:W-:Y:S01]  /*0440*/  FFMA R12, R12, R17, R14 ;  /* 0x000000110c0c7223 */ /* 0x008fe2000000000e */
[----:B------:R-:W-:Y:S02]  /*0450*/  STG.E.64 desc[UR4][R2.64], R6 ;  /* 0x0000000602007986 */ /* 0x000fe4000c101b04 */
[----:B------:R-:W-:Y:S02]  /*0460*/  FMUL R8, R9, R4 ;  /* 0x0000000409087220 */ /* 0x000fe40000400000 */
[----:B------:R-:W0:Y:S01]  /*0470*/  LDC.64 R4, c[0x0][0x210] ;  /* 0x00008400ff047b82 */ /* 0x000e220000000a00 */
[----:B------:R-:W-:Y:S01]  /*0480*/  FSETP.GT.AND P0, PT, R12, RZ, PT ;  /* 0x000000ff0c00720b */ /* 0x000fe20003f04000 */
[----:B------:R-:W-:-:S05]  /*0490*/  FFMA R13, R13, R8, R15 ;  /* 0x000000080d0d7223 */ /* 0x000fca000000000f */
[----:B------:R-:W-:-:S07]  /*04a0*/  FSETP.GT.AND P1, PT, R13, RZ, PT ;  /* 0x000000ff0d00720b */ /* 0x000fce0003f24000 */
[----:B------:R-:W-:-:S06]  /*04b0*/  @!P0 FMUL R12, R10, R12 ;  /* 0x0000000c0a0c8220 */ /* 0x000fcc0000400000 */
[----:B------:R-:W-:Y:S01]  /*04c0*/  @!P1 FMUL R13, R11, R13 ;  /* 0x0000000d0b0d9220 */ /* 0x000fe20000400000 */
[----:B0-----:R-:W-:-:S05]  /*04d0*/  IMAD.WIDE R4, R0, 0x4, R4 ;  /* 0x0000000400047825 */ /* 0x001fca00078e0204 */
[----:B------:R-:W-:Y:S01]  /*04e0*/  STG.E.64 desc[UR4][R4.64], R12 ;  /* 0x0000000c04007986 */ /* 0x000fe2000c101b04 */
[----:B------:R-:W-:Y:S05]  /*04f0*/  EXIT ;  /* 0x000000000000794d */ /* 0x000fea0003800000 */
.L_x_0:
[----:B------:R-:W-:-:S00]  /*0500*/  BRA `(.L_x_0) ;  /* 0xfffffffc00fc7947 */ /* 0x000fc0000383ffff */
[----:B------:R-:W-:-:S00]  /*0510*/  NOP ;  /* 0x0000000000007918 */ /* 0x000fc00000000000 */
        /* <DEDUP_REMOVED lines=14> */
.L_x_1:


//--------------------- .nv.global.init           --------------------------
	.section	.nv.global.init,"aw",@progbits
.nv.global.init:
	.type		_$_str,@object
	.size		_$_str,(_$_str_$_2 - _$_str)
_$_str:
        /*0000*/ 	.byte	0x5f, 0x5f, 0x43, 0x55, 0x44, 0x41, 0x5f, 0x46, 0x54, 0x5a, 0x00
	.type		_$_str_$_2,@object
	.size		_$_str_$_2,(.L_1 - _$_str_$_2)
_$_str_$_2:
        /*000b*/ 	.byte	0x5f, 0x5f, 0x43, 0x55, 0x44, 0x41, 0x5f, 0x50, 0x52, 0x45, 0x43, 0x5f, 0x53, 0x51, 0x52, 0x54
        /*001b*/ 	.byte	0x00
.L_1:


//--------------------- .nv.constant0.triton_poi_fused__native_batch_norm_legit_no_training__prelu_kernel_cat_11 --------------------------
	.section	.nv.constant0.triton_poi_fused__native_batch_norm_legit_no_training__prelu_kernel_cat_11,"a",@progbits
	.sectionflags	@""
	.align	4
.nv.constant0.triton_poi_fused__native_batch_norm_legit_no_training__prelu_kernel_cat_11:
	.zero		604
